	.headerflags	@"EF_CUDA_TEXMODE_UNIFIED EF_CUDA_64BIT_ADDRESS EF_CUDA_ACCELERATORS EF_CUDA_SM90 EF_CUDA_VIRTUAL_SM(EF_CUDA_SM90)"
	.elftype	@"ET_EXEC"


//--------------------- .nv.info                  --------------------------
	.section	.nv.info,"",@"SHT_CUDA_INFO"
	.align	4


	//----- nvinfo : EIATTR_REGCOUNT
	.align		4
        /*0000*/ 	.byte	0x04, 0x2f
        /*0002*/ 	.short	(.L_3 - .L_2)
	.align		4
.L_2:
        /*0004*/ 	.word	index@(triton_poi_fused__native_batch_norm_legit_no_training_relu_140)
        /*0008*/ 	.word	0x00000012


	//----- nvinfo : EIATTR_MIN_STACK_SIZE
	.align		4
.L_3:
        /*000c*/ 	.byte	0x04, 0x12
        /*000e*/ 	.short	(.L_5 - .L_4)
	.align		4
.L_4:
        /*0010*/ 	.word	index@(triton_poi_fused__native_batch_norm_legit_no_training_relu_140)
        /*0014*/ 	.word	0x00000000


	//----- nvinfo : EIATTR_FRAME_SIZE
	.align		4
.L_5:
        /*0018*/ 	.byte	0x04, 0x11
        /*001a*/ 	.short	(.L_7 - .L_6)
	.align		4
.L_6:
        /*001c*/ 	.word	index@(triton_poi_fused__native_batch_norm_legit_no_training_relu_140)
        /*0020*/ 	.word	0x00000000


	//----- nvinfo : EIATTR_MIN_STACK_SIZE
	.align		4
.L_7:
        /*0024*/ 	.byte	0x04, 0x12
        /*0026*/ 	.short	(.L_9 - .L_8)
	.align		4
.L_8:
        /*0028*/ 	.word	index@(triton_poi_fused__native_batch_norm_legit_no_training_relu_140)
        /*002c*/ 	.word	0x00000000
.L_9:


//--------------------- .nv.info.triton_poi_fused__native_batch_norm_legit_no_training_relu_140 --------------------------
	.section	.nv.info.triton_poi_fused__native_batch_norm_legit_no_training_relu_140,"",@"SHT_CUDA_INFO"
	.sectionflags	@""
	.align	4


	//----- nvinfo : EIATTR_CUDA_API_VERSION
	.align		4
        /*0000*/ 	.byte	0x04, 0x37
        /*0002*/ 	.short	(.L_11 - .L_10)
.L_10:
        /*0004*/ 	.word	0x0000007c


	//----- nvinfo : EIATTR_KPARAM_INFO
	.align		4
.L_11:
        /*0008*/ 	.byte	0x04, 0x17
        /*000a*/ 	.short	(.L_13 - .L_12)
.L_12:
        /*000c*/ 	.word	0x00000000
        /*0010*/ 	.short	0x0006
        /*0012*/ 	.short	0x0030
        /*0014*/ 	.byte	0x00, 0xf0, 0x11, 0x00


	//----- nvinfo : EIATTR_KPARAM_INFO
	.align		4
.L_13:
        /*0018*/ 	.byte	0x04, 0x17
        /*001a*/ 	.short	(.L_15 - .L_14)
.L_14:
        /*001c*/ 	.word	0x00000000
        /*0020*/ 	.short	0x0005
        /*0022*/ 	.short	0x0028
        /*0024*/ 	.byte	0x00, 0xf4, 0x21, 0x00


	//----- nvinfo : EIATTR_KPARAM_INFO
	.align		4
.L_15:
        /*0028*/ 	.byte	0x04, 0x17
        /*002a*/ 	.short	(.L_17 - .L_16)
.L_16:
        /*002c*/ 	.word	0x00000000
        /*0030*/ 	.short	0x0004
        /*0032*/ 	.short	0x0020
        /*0034*/ 	.byte	0x00, 0xf4, 0x21, 0x00


	//----- nvinfo : EIATTR_KPARAM_INFO
	.align		4
.L_17:
        /*0038*/ 	.byte	0x04, 0x17
        /*003a*/ 	.short	(.L_19 - .L_18)
.L_18:
        /*003c*/ 	.word	0x00000000
        /*0040*/ 	.short	0x0003
        /*0042*/ 	.short	0x0018
        /*0044*/ 	.byte	0x00, 0xf4, 0x21, 0x00


	//----- nvinfo : EIATTR_KPARAM_INFO
	.align		4
.L_19:
        /*0048*/ 	.byte	0x04, 0x17
        /*004a*/ 	.short	(.L_21 - .L_20)
.L_20:
        /*004c*/ 	.word	0x00000000
        /*0050*/ 	.short	0x0002
        /*0052*/ 	.short	0x0010
        /*0054*/ 	.byte	0x00, 0xf4, 0x21, 0x00


	//----- nvinfo : EIATTR_KPARAM_INFO
	.align		4
.L_21:
        /*0058*/ 	.byte	0x04, 0x17
        /*005a*/ 	.short	(.L_23 - .L_22)
.L_22:
        /*005c*/ 	.word	0x00000000
        /*0060*/ 	.short	0x0001
        /*0062*/ 	.short	0x0008
        /*0064*/ 	.byte	0x00, 0xf4, 0x21, 0x00


	//----- nvinfo : EIATTR_KPARAM_INFO
	.align		4
.L_23:
        /*0068*/ 	.byte	0x04, 0x17
        /*006a*/ 	.short	(.L_25 - .L_24)
.L_24:
        /*006c*/ 	.word	0x00000000
        /*0070*/ 	.short	0x0000
        /*0072*/ 	.short	0x0000
        /*0074*/ 	.byte	0x00, 0xf4, 0x21, 0x00


	//----- nvinfo : EIATTR_SPARSE_MMA_MASK
	.align		4
.L_25:
        /*0078*/ 	.byte	0x03, 0x50
        /*007a*/ 	.short	0x0000


	//----- nvinfo : EIATTR_MAXREG_COUNT
	.align		4
        /*007c*/ 	.byte	0x03, 0x1b
        /*007e*/ 	.short	0x00ff


	//----- nvinfo : EIATTR_EXIT_INSTR_OFFSETS
	.align		4
        /*0080*/ 	.byte	0x04, 0x1c
        /*0082*/ 	.short	(.L_27 - .L_26)


	//   ....[0]....
.L_26:
        /*0084*/ 	.word	0x00000330


	//   ....[1]....
        /*0088*/ 	.word	0x00000350


	//----- nvinfo : EIATTR_REQNTID
	.align		4
.L_27:
        /*008c*/ 	.byte	0x04, 0x10
        /*008e*/ 	.short	(.L_29 - .L_28)
.L_28:
        /*0090*/ 	.word	0x00000080
        /*0094*/ 	.word	0x00000001
        /*0098*/ 	.word	0x00000001


	//----- nvinfo : EIATTR_CBANK_PARAM_SIZE
	.align		4
.L_29:
        /*009c*/ 	.byte	0x03, 0x19
        /*009e*/ 	.short	0x0034


	//----- nvinfo : EIATTR_PARAM_CBANK
	.align		4
        /*00a0*/ 	.byte	0x04, 0x0a
        /*00a2*/ 	.short	(.L_31 - .L_30)
	.align		4
.L_30:
        /*00a4*/ 	.word	index@(.nv.constant0.triton_poi_fused__native_batch_norm_legit_no_training_relu_140)
        /*00a8*/ 	.short	0x0210
        /*00aa*/ 	.short	0x0034


	//----- nvinfo : EIATTR_SW_WAR
	.align		4
.L_31:
        /*00ac*/ 	.byte	0x04, 0x36
        /*00ae*/ 	.short	(.L_33 - .L_32)
.L_32:
        /*00b0*/ 	.word	0x00000008
.L_33:


//--------------------- .nv.callgraph             --------------------------
	.section	.nv.callgraph,"",@"SHT_CUDA_CALLGRAPH"
	.align	4
	.sectionentsize	8
	.align		4
        /*0000*/ 	.word	0x00000000
	.align		4
        /*0004*/ 	.word	0xffffffff
	.align		4
        /*0008*/ 	.word	0x00000000
	.align		4
        /*000c*/ 	.word	0xfffffffe
	.align		4
        /*0010*/ 	.word	0x00000000
	.align		4
        /*0014*/ 	.word	0xfffffffd
	.align		4
        /*0018*/ 	.word	0x00000000
	.align		4
        /*001c*/ 	.word	0xfffffffc


//--------------------- .nv.constant4             --------------------------
	.section	.nv.constant4,"a",@progbits
	.align	8
	.align		8
.nv.constant4:
        /*0000*/ 	.dword	_$_str
	.align		8
        /*0008*/ 	.dword	_$_str_$_2


//--------------------- .text.triton_poi_fused__native_batch_norm_legit_no_training_relu_140 --------------------------
	.section	.text.triton_poi_fused__native_batch_norm_legit_no_training_relu_140,"ax",@progbits
	.align	128
        .global         triton_poi_fused__native_batch_norm_legit_no_training_relu_140
        .type           triton_poi_fused__native_batch_norm_legit_no_training_relu_140,@function
        .size           triton_poi_fused__native_batch_norm_legit_no_training_relu_140,(.L_x_1 - triton_poi_fused__native_batch_norm_legit_no_training_relu_140)
        .other          triton_poi_fused__native_batch_norm_legit_no_training_relu_140,@"STO_CUDA_ENTRY STV_DEFAULT"
triton_poi_fused__native_batch_norm_legit_no_training_relu_140:
.text.triton_poi_fused__native_batch_norm_legit_no_training_relu_140:
[----:B------:R-:W0:Y:S01]  /*0000*/  LDC R1, c[0x0][0x28] ;  /* 0x00000a00ff017b82 */ /* 0x000e220000000800 */
[----:B------:R-:W1:Y:S07]  /*0010*/  S2R R0, SR_TID.X ;  /* 0x0000000000007919 */ /* 0x000e6e0000002100 */
[----:B------:R-:W2:Y:S01]  /*0020*/  LDC.64 R8, c[0x0][0x220] ;  /* 0x00008800ff087b82 */ /* 0x000ea20000000a00 */
[----:B------:R-:W-:Y:S01]  /*0030*/  HFMA2.MMA R14, -RZ, RZ, 0, 0 ;  /* 0x00000000ff0e7435 */ /* 0x000fe200000001ff */
[----:B------:R-:W-:Y:S01]  /*0040*/  ULDC.64 UR4, c[0x0][0x208] ;  /* 0x0000820000047ab9 */ /* 0x000fe20000000a00 */
[----:B------:R-:W3:Y:S05]  /*0050*/  S2R R3, SR_CTAID.X ;  /* 0x0000000000037919 */ /* 0x000eea0000002500 */
[----:B------:R-:W4:Y:S08]  /*0060*/  LDC.64 R6, c[0x0][0x218] ;  /* 0x00008600ff067b82 */ /* 0x000f300000000a00 */
[----:B------:R-:W5:Y:S08]  /*0070*/  LDC.64 R10, c[0x0][0x228] ;  /* 0x00008a00ff0a7b82 */ /* 0x000f700000000a00 */
[----:B------:R-:W4:Y:S01]  /*0080*/  LDC.64 R12, c[0x0][0x230] ;  /* 0x00008c00ff0c7b82 */ /* 0x000f220000000a00 */
[----:B-1----:R-:W-:-:S02]  /*0090*/  LOP3.LUT R0, R0, 0x7f, RZ, 0xc0, !PT ;  /* 0x0000007f00007812 */ /* 0x002fc400078ec0ff */
[----:B---3--:R-:W-:Y:S02]  /*00a0*/  SHF.R.S32.HI R2, RZ, 0x18, R3 ;  /* 0x00000018ff027819 */ /* 0x008fe40000011403 */
[----:B------:R-:W-:Y:S02]  /*00b0*/  LEA R0, R3, R0, 0x7 ;  /* 0x0000000003007211 */ /* 0x000fe400078e38ff */
[----:B------:R-:W-:Y:S02]  /*00c0*/  SGXT R3, R2, 0x1 ;  /* 0x000000010203781a */ /* 0x000fe40000000200 */
[----:B------:R-:W-:Y:S02]  /*00d0*/  ISETP.GE.AND P0, PT, R0, 0x6200, PT ;  /* 0x000062000000780c */ /* 0x000fe40003f06270 */
[----:B------:R-:W-:-:S04]  /*00e0*/  LEA.HI R3, R3, R0, RZ, 0x2 ;  /* 0x0000000003037211 */ /* 0x000fc800078f10ff */
[----:B------:R-:W-:-:S05]  /*00f0*/  SHF.R.S32.HI R3, RZ, 0x2, R3 ;  /* 0x00000002ff037819 */ /* 0x000fca0000011403 */
[----:B------:R-:W-:-:S05]  /*0100*/  IMAD.HI R2, R3, 0x5397829d, RZ ;  /* 0x5397829d03027827 */ /* 0x000fca00078e02ff */
[----:B------:R-:W-:-:S04]  /*0110*/  SHF.R.U32.HI R5, RZ, 0x1f, R2 ;  /* 0x0000001fff057819 */ /* 0x000fc80000011602 */
[----:B------:R-:W-:Y:S02]  /*0120*/  LEA.HI.SX32 R2, R2, R5, 0x17 ;  /* 0x0000000502027211 */ /* 0x000fe400078fbaff */
[----:B------:R-:W1:Y:S03]  /*0130*/  LDC.64 R4, c[0x0][0x210] ;  /* 0x00008400ff047b82 */ /* 0x000e660000000a00 */
[----:B------:R-:W-:-:S04]  /*0140*/  IMAD R15, R2, -0x620, R3 ;  /* 0xfffff9e0020f7824 */ /* 0x000fc800078e0203 */
[----:B--2---:R-:W-:-:S05]  /*0150*/  IMAD.WIDE R8, R15, 0x4, R8 ;  /* 0x000000040f087825 */ /* 0x004fca00078e0208 */
[----:B------:R5:W2:Y:S01]  /*0160*/  @!P0 LDG.E.EL R14, desc[UR4][R8.64] ;  /* 0x00000004080e8981 */ /* 0x000aa2000c2e1900 */
[----:B------:R-:W-:Y:S01]  /*0170*/  CS2R R2, SRZ ;  /* 0x0000000000027805 */ /* 0x000fe2000001ff00 */
[----:B----4-:R-:W-:-:S05]  /*0180*/  IMAD.WIDE R6, R15, 0x4, R6 ;  /* 0x000000040f067825 */ /* 0x010fca00078e0206 */
[----:B------:R3:W4:Y:S01]  /*0190*/  @!P0 LDG.E.EL R3, desc[UR4][R6.64] ;  /* 0x0000000406038981 */ /* 0x000722000c2e1900 */
[----:B-1----:R-:W-:-:S04]  /*01a0*/  IMAD.WIDE R4, R0, 0x4, R4 ;  /* 0x0000000400047825 */ /* 0x002fc800078e0204 */
[C---:B-----5:R-:W-:Y:S01]  /*01b0*/  IMAD.WIDE R8, R15.reuse, 0x4, R10 ;  /* 0x000000040f087825 */ /* 0x060fe200078e020a */
[----:B------:R1:W4:Y:S03]  /*01c0*/  @!P0 LDG.E R2, desc[UR4][R4.64] ;  /* 0x0000000404028981 */ /* 0x000326000c1e1900 */
[----:B0-----:R-:W-:Y:S01]  /*01d0*/  IMAD.WIDE R10, R15, 0x4, R12 ;  /* 0x000000040f0a7825 */ /* 0x001fe200078e020c */
[----:B------:R-:W-:-:S06]  /*01e0*/  CS2R R12, SRZ ;  /* 0x00000000000c7805 */ /* 0x000fcc000001ff00 */
[----:B------:R-:W5:Y:S01]  /*01f0*/  @!P0 LDG.E.EL R12, desc[UR4][R8.64] ;  /* 0x00000004080c8981 */ /* 0x000f62000c2e1900 */
[----:B---3--:R-:W-:Y:S01]  /*0200*/  MOV R6, 0x3e800000 ;  /* 0x3e80000000067802 */ /* 0x008fe20000000f00 */
[----:B-1----:R-:W0:Y:S02]  /*0210*/  LDC.64 R4, c[0x0][0x238] ;  /* 0x00008e00ff047b82 */ /* 0x002e240000000a00 */
[----:B------:R-:W5:Y:S01]  /*0220*/  @!P0 LDG.E.EL R13, desc[UR4][R10.64] ;  /* 0x000000040a0d8981 */ /* 0x000f62000c2e1900 */
[----:B--2---:R-:W-:-:S04]  /*0230*/  FADD R14, R14, 9.9999997473787516356e-06 ;  /* 0x3727c5ac0e0e7421 */ /* 0x004fc80000000000 */
[----:B------:R-:W1:Y:S02]  /*0240*/  MUFU.SQRT R15, R14 ;  /* 0x0000000e000f7308 */ /* 0x000e640000002000 */
[C---:B-1----:R-:W-:Y:S02]  /*0250*/  FSETP.GT.AND P1, PT, R15.reuse, 8.50705917302346158658e+37, PT ;  /* 0x7e8000000f00780b */ /* 0x042fe40003f24000 */
[----:B------:R-:W-:-:S11]  /*0260*/  FSETP.GEU.AND P2, PT, R15, 1.175494350822287508e-38, PT ;  /* 0x008000000f00780b */ /* 0x000fd60003f4e000 */
[----:B------:R-:W-:-:S04]  /*0270*/  @P1 FMUL R15, R15, 0.25 ;  /* 0x3e8000000f0f1820 */ /* 0x000fc80000400000 */
[----:B------:R-:W-:-:S06]  /*0280*/  @!P2 FMUL R15, R15, 16777216 ;  /* 0x4b8000000f0fa820 */ /* 0x000fcc0000400000 */
[----:B------:R-:W1:Y:S01]  /*0290*/  MUFU.RCP R15, R15 ;  /* 0x0000000f000f7308 */ /* 0x000e620000001000 */
[----:B------:R-:W-:Y:S01]  /*02a0*/  FSEL R6, R6, 1, P1 ;  /* 0x3f80000006067808 */ /* 0x000fe20000800000 */
[----:B----4-:R-:W-:-:S04]  /*02b0*/  FADD R2, -R3, R2 ;  /* 0x0000000203027221 */ /* 0x010fc80000000100 */
[----:B------:R-:W-:-:S04]  /*02c0*/  @!P2 FMUL R6, R6, 16777216 ;  /* 0x4b8000000606a820 */ /* 0x000fc80000400000 */
[----:B-1----:R-:W-:-:S04]  /*02d0*/  FMUL R3, R15, R6 ;  /* 0x000000060f037220 */ /* 0x002fc80000400000 */
[----:B------:R-:W-:-:S04]  /*02e0*/  FMUL R2, R2, R3 ;  /* 0x0000000302027220 */ /* 0x000fc80000400000 */
[----:B-----5:R-:W-:Y:S01]  /*02f0*/  FFMA R12, R2, R12, R13 ;  /* 0x0000000c020c7223 */ /* 0x020fe2000000000d */
[----:B0-----:R-:W-:-:S04]  /*0300*/  IMAD.WIDE R2, R0, 0x4, R4 ;  /* 0x0000000400027825 */ /* 0x001fc800078e0204 */
[----:B------:R-:W-:-:S04]  /*0310*/  FSETP.GEU.AND P1, PT, R12, RZ, PT ;  /* 0x000000ff0c00720b */ /* 0x000fc80003f2e000 */
[----:B------:R-:W-:Y:S01]  /*0320*/  FSEL R5, R12, RZ, P1 ;  /* 0x000000ff0c057208 */ /* 0x000fe20000800000 */
[----:B------:R-:W-:Y:S08]  /*0330*/  @P0 EXIT ;  /* 0x000000000000094d */ /* 0x000ff00003800000 */
[----:B------:R-:W-:Y:S01]  /*0340*/  STG.E desc[UR4][R2.64], R5 ;  /* 0x0000000502007986 */ /* 0x000fe2000c101904 */
[----:B------:R-:W-:Y:S05]  /*0350*/  EXIT ;  /* 0x000000000000794d */ /* 0x000fea0003800000 */
.L_x_0:
[----:B------:R-:W-:-:S00]  /*0360*/  BRA `(.L_x_0) ;  /* 0xfffffffc00fc7947 */ /* 0x000fc0000383ffff */
[----:B------:R-:W-:-:S00]  /*0370*/  NOP ;  /* 0x0000000000007918 */ /* 0x000fc00000000000 */
        /* <DEDUP_REMOVED lines=8> */
.L_x_1:


//--------------------- .nv.global.init           --------------------------
	.section	.nv.global.init,"aw",@progbits
.nv.global.init:
	.type		_$_str,@object
	.size		_$_str,(_$_str_$_2 - _$_str)
_$_str:
        /*0000*/ 	.byte	0x5f, 0x5f, 0x43, 0x55, 0x44, 0x41, 0x5f, 0x46, 0x54, 0x5a, 0x00
	.type		_$_str_$_2,@object
	.size		_$_str_$_2,(.L_1 - _$_str_$_2)
_$_str_$_2:
        /*000b*/ 	.byte	0x5f, 0x5f, 0x43, 0x55, 0x44, 0x41, 0x5f, 0x50, 0x52, 0x45, 0x43, 0x5f, 0x53, 0x51, 0x52, 0x54
        /*001b*/ 	.byte	0x00
.L_1:


//--------------------- .nv.constant0.triton_poi_fused__native_batch_norm_legit_no_training_relu_140 --------------------------
	.section	.nv.constant0.triton_poi_fused__native_batch_norm_legit_no_training_relu_140,"a",@progbits
	.sectionflags	@""
	.align	4
.nv.constant0.triton_poi_fused__native_batch_norm_legit_no_training_relu_140:
	.zero		580
